//
// Generated by NVIDIA NVVM Compiler
//
// Compiler Build ID: CL-36424714
// Cuda compilation tools, release 13.0, V13.0.88
// Based on NVVM 20.0.0
//

.version 9.0
.target sm_100
.address_size 64

	// .globl	_Z6MatAddPfS_S_

.visible .entry _Z6MatAddPfS_S_(
	.param .u64 .ptr .align 1 _Z6MatAddPfS_S__param_0,
	.param .u64 .ptr .align 1 _Z6MatAddPfS_S__param_1,
	.param .u64 .ptr .align 1 _Z6MatAddPfS_S__param_2
)
{
	.reg .b32 	%r<11>;
	.reg .b32 	%f<4>;
	.reg .b64 	%rd<11>;

	ld.param.u64 	%rd1, [_Z6MatAddPfS_S__param_0];
	ld.param.u64 	%rd2, [_Z6MatAddPfS_S__param_1];
	ld.param.u64 	%rd3, [_Z6MatAddPfS_S__param_2];
	cvta.to.global.u64 	%rd4, %rd3;
	cvta.to.global.u64 	%rd5, %rd2;
	cvta.to.global.u64 	%rd6, %rd1;
	mov.u32 	%r1, %ctaid.x;
	mov.u32 	%r2, %ntid.x;
	mov.u32 	%r3, %tid.x;
	mad.lo.s32 	%r4, %r1, %r2, %r3;
	mov.u32 	%r5, %ctaid.y;
	mov.u32 	%r6, %ntid.y;
	mov.u32 	%r7, %tid.y;
	mad.lo.s32 	%r8, %r5, %r6, %r7;
	shl.b32 	%r9, %r4, 8;
	add.s32 	%r10, %r9, %r8;
	mul.wide.s32 	%rd7, %r10, 4;
	add.s64 	%rd8, %rd6, %rd7;
	ld.global.f32 	%f1, [%rd8];
	add.s64 	%rd9, %rd5, %rd7;
	ld.global.f32 	%f2, [%rd9];
	add.f32 	%f3, %f1, %f2;
	add.s64 	%rd10, %rd4, %rd7;
	st.global.f32 	[%rd10], %f3;
	ret;

}


// ===== COMPILED SASS (sm_100) =====

	.target	sm_100

	.elftype	@"ET_EXEC"


//--------------------- .note.nv.tkinfo           --------------------------
	.section	.note.nv.tkinfo,"",@"SHT_NOTE"
	.sectionflags	@"SHF_NOTE_NV_TKINFO"
	.tkinfo
        /*0018*/ 	.word	0x00000002
        /*0030*/ 	.string	""
        /*0030*/ 	.string	"ptxas"
        /*0030*/ 	.string	"Cuda compilation tools, release 13.0, V13.0.88"
        /*0030*/ 	.string	"Build cuda_13.0.r13.0/compiler.36424714_0"
        /*0030*/ 	.string	"-arch sm_100 -m 64 "



//--------------------- .note.nv.cuinfo           --------------------------
	.section	.note.nv.cuinfo,"",@"SHT_NOTE"
	.sectionflags	@"SHF_NOTE_NV_CUINFO"
        /*0018*/ 	.short	0x0002
        /*001a*/ 	.short	0x0064
        /*001c*/ 	.short	0x0082
	.zero		2


//--------------------- .nv.info                  --------------------------
	.section	.nv.info,"",@"SHT_CUDA_INFO"
	.align	4


	//----- nvinfo : EIATTR_REGCOUNT
	.align		4
        /*0000*/ 	.byte	0x04, 0x2f
        /*0002*/ 	.short	(.L_1 - .L_0)
	.align		4
.L_0:
        /*0004*/ 	.word	index@(_Z6MatAddPfS_S_)
        /*0008*/ 	.word	0x0000000c


	//----- nvinfo : EIATTR_FRAME_SIZE
	.align		4
.L_1:
        /*000c*/ 	.byte	0x04, 0x11
        /*000e*/ 	.short	(.L_3 - .L_2)
	.align		4
.L_2:
        /*0010*/ 	.word	index@(_Z6MatAddPfS_S_)
        /*0014*/ 	.word	0x00000000


	//----- nvinfo : EIATTR_MIN_STACK_SIZE
	.align		4
.L_3:
        /*0018*/ 	.byte	0x04, 0x12
        /*001a*/ 	.short	(.L_5 - .L_4)
	.align		4
.L_4:
        /*001c*/ 	.word	index@(_Z6MatAddPfS_S_)
        /*0020*/ 	.word	0x00000000
.L_5:


//--------------------- .nv.compat                --------------------------
	.section	.nv.compat,"",@"SHT_CUDA_COMPAT_INFO"
	.align	4
        /*0000*/ 	.byte	0x02, 0x09, 0x00, 0x00, 0x02, 0x02, 0x01, 0x00, 0x02, 0x05, 0x05, 0x00, 0x03, 0x07, 0x01, 0x01
        /*0010*/ 	.byte	0x02, 0x03, 0x00, 0x00, 0x02, 0x06, 0x01, 0x00, 0x04, 0x0b, 0x08, 0x00, 0x09, 0x00, 0x00, 0x00
        /*0020*/ 	.byte	0x00, 0x00, 0x00, 0x00


//--------------------- .nv.info._Z6MatAddPfS_S_  --------------------------
	.section	.nv.info._Z6MatAddPfS_S_,"",@"SHT_CUDA_INFO"
	.sectionflags	@""
	.align	4


	//----- nvinfo : EIATTR_CUDA_API_VERSION
	.align		4
        /*0000*/ 	.byte	0x04, 0x37
        /*0002*/ 	.short	(.L_7 - .L_6)
.L_6:
        /*0004*/ 	.word	0x00000082


	//----- nvinfo : EIATTR_KPARAM_INFO
	.align		4
.L_7:
        /*0008*/ 	.byte	0x04, 0x17
        /*000a*/ 	.short	(.L_9 - .L_8)
.L_8:
        /*000c*/ 	.word	0x00000000
        /*0010*/ 	.short	0x0002
        /*0012*/ 	.short	0x0010
        /*0014*/ 	.byte	0x00, 0xf5, 0x21, 0x00


	//----- nvinfo : EIATTR_KPARAM_INFO
	.align		4
.L_9:
        /*0018*/ 	.byte	0x04, 0x17
        /*001a*/ 	.short	(.L_11 - .L_10)
.L_10:
        /*001c*/ 	.word	0x00000000
        /*0020*/ 	.short	0x0001
        /*0022*/ 	.short	0x0008
        /*0024*/ 	.byte	0x00, 0xf5, 0x21, 0x00


	//----- nvinfo : EIATTR_KPARAM_INFO
	.align		4
.L_11:
        /*0028*/ 	.byte	0x04, 0x17
        /*002a*/ 	.short	(.L_13 - .L_12)
.L_12:
        /*002c*/ 	.word	0x00000000
        /*0030*/ 	.short	0x0000
        /*0032*/ 	.short	0x0000
        /*0034*/ 	.byte	0x00, 0xf5, 0x21, 0x00


	//----- nvinfo : EIATTR_SPARSE_MMA_MASK
	.align		4
.L_13:
        /*0038*/ 	.byte	0x03, 0x50
        /*003a*/ 	.short	0x0000


	//----- nvinfo : EIATTR_MAXREG_COUNT
	.align		4
        /*003c*/ 	.byte	0x03, 0x1b
        /*003e*/ 	.short	0x00ff


	//----- nvinfo : EIATTR_MERCURY_ISA_VERSION
	.align		4
        /*0040*/ 	.byte	0x03, 0x5f
        /*0042*/ 	.short	0x0101


	//----- nvinfo : EIATTR_VRC_CTA_INIT_COUNT
	.align		4
        /*0044*/ 	.byte	0x02, 0x4a
	.zero		1
	.zero		1


	//----- nvinfo : EIATTR_EXIT_INSTR_OFFSETS
	.align		4
        /*0048*/ 	.byte	0x04, 0x1c
        /*004a*/ 	.short	(.L_15 - .L_14)


	//   ....[0]....
.L_14:
        /*004c*/ 	.word	0x00000150


	//----- nvinfo : EIATTR_CBANK_PARAM_SIZE
	.align		4
.L_15:
        /*0050*/ 	.byte	0x03, 0x19
        /*0052*/ 	.short	0x0018


	//----- nvinfo : EIATTR_PARAM_CBANK
	.align		4
        /*0054*/ 	.byte	0x04, 0x0a
        /*0056*/ 	.short	(.L_17 - .L_16)
	.align		4
.L_16:
        /*0058*/ 	.word	index@(.nv.constant0._Z6MatAddPfS_S_)
        /*005c*/ 	.short	0x0380
        /*005e*/ 	.short	0x0018


	//----- nvinfo : EIATTR_SW_WAR
	.align		4
.L_17:
        /*0060*/ 	.byte	0x04, 0x36
        /*0062*/ 	.short	(.L_19 - .L_18)
.L_18:
        /*0064*/ 	.word	0x00000008
.L_19:


//--------------------- .nv.callgraph             --------------------------
	.section	.nv.callgraph,"",@"SHT_CUDA_CALLGRAPH"
	.align	4
	.sectionentsize	8
	.align		4
        /*0000*/ 	.word	0x00000000
	.align		4
        /*0004*/ 	.word	0xffffffff
	.align		4
        /*0008*/ 	.word	0x00000000
	.align		4
        /*000c*/ 	.word	0xfffffffe
	.align		4
        /*0010*/ 	.word	0x00000000
	.align		4
        /*0014*/ 	.word	0xfffffffd
	.align		4
        /*0018*/ 	.word	0x00000000
	.align		4
        /*001c*/ 	.word	0xfffffffc


//--------------------- .text._Z6MatAddPfS_S_     --------------------------
	.section	.text._Z6MatAddPfS_S_,"ax",@progbits
	.align	128
        .global         _Z6MatAddPfS_S_
        .type           _Z6MatAddPfS_S_,@function
        .size           _Z6MatAddPfS_S_,(.L_x_1 - _Z6MatAddPfS_S_)
        .other          _Z6MatAddPfS_S_,@"STO_CUDA_ENTRY STV_DEFAULT"
_Z6MatAddPfS_S_:
.text._Z6MatAddPfS_S_:
[----:B------:R-:W-:Y:S01]  /*0000*/  LDC R1, c[0x0][0x37c] ;  /* 0x0000df00ff017b82 */ /* 0x000fe20000000800 */
[----:B------:R-:W0:Y:S07]  /*0010*/  S2R R7, SR_TID.X ;  /* 0x0000000000077919 */ /* 0x000e2e0000002100 */
[----:B------:R-:W0:Y:S01]  /*0020*/  S2UR UR6, SR_CTAID.X ;  /* 0x00000000000679c3 */ /* 0x000e220000002500 */
[----:B------:R-:W1:Y:S01]  /*0030*/  LDCU.64 UR4, c[0x0][0x358] ;  /* 0x00006b00ff0477ac */ /* 0x000e620008000a00 */
[----:B------:R-:W2:Y:S06]  /*0040*/  S2R R9, SR_TID.Y ;  /* 0x0000000000097919 */ /* 0x000eac0000002200 */
[----:B------:R-:W0:Y:S08]  /*0050*/  LDC R0, c[0x0][0x360] ;  /* 0x0000d800ff007b82 */ /* 0x000e300000000800 */
[----:B------:R-:W2:Y:S08]  /*0060*/  S2UR UR7, SR_CTAID.Y ;  /* 0x00000000000779c3 */ /* 0x000eb00000002600 */
[----:B------:R-:W2:Y:S08]  /*0070*/  LDC R6, c[0x0][0x364] ;  /* 0x0000d900ff067b82 */ /* 0x000eb00000000800 */
[----:B------:R-:W3:Y:S01]  /*0080*/  LDC.64 R2, c[0x0][0x380] ;  /* 0x0000e000ff027b82 */ /* 0x000ee20000000a00 */
[----:B0-----:R-:W-:-:S07]  /*0090*/  IMAD R0, R0, UR6, R7 ;  /* 0x0000000600007c24 */ /* 0x001fce000f8e0207 */
[----:B------:R-:W0:Y:S01]  /*00a0*/  LDC.64 R4, c[0x0][0x388] ;  /* 0x0000e200ff047b82 */ /* 0x000e220000000a00 */
[----:B--2---:R-:W-:-:S05]  /*00b0*/  IMAD R7, R6, UR7, R9 ;  /* 0x0000000706077c24 */ /* 0x004fca000f8e0209 */
[----:B------:R-:W-:Y:S02]  /*00c0*/  LEA R9, R0, R7, 0x8 ;  /* 0x0000000700097211 */ /* 0x000fe400078e40ff */
[----:B------:R-:W2:Y:S03]  /*00d0*/  LDC.64 R6, c[0x0][0x390] ;  /* 0x0000e400ff067b82 */ /* 0x000ea60000000a00 */
[----:B---3--:R-:W-:-:S04]  /*00e0*/  IMAD.WIDE R2, R9, 0x4, R2 ;  /* 0x0000000409027825 */ /* 0x008fc800078e0202 */
[C---:B0-----:R-:W-:Y:S02]  /*00f0*/  IMAD.WIDE R4, R9.reuse, 0x4, R4 ;  /* 0x0000000409047825 */ /* 0x041fe400078e0204 */
[----:B-1----:R-:W3:Y:S04]  /*0100*/  LDG.E R2, desc[UR4][R2.64] ;  /* 0x0000000402027981 */ /* 0x002ee8000c1e1900 */
[----:B------:R-:W3:Y:S01]  /*0110*/  LDG.E R5, desc[UR4][R4.64] ;  /* 0x0000000404057981 */ /* 0x000ee2000c1e1900 */
[----:B--2---:R-:W-:-:S04]  /*0120*/  IMAD.WIDE R6, R9, 0x4, R6 ;  /* 0x0000000409067825 */ /* 0x004fc800078e0206 */
[----:B---3--:R-:W-:-:S05]  /*0130*/  FADD R9, R2, R5 ;  /* 0x0000000502097221 */ /* 0x008fca0000000000 */
[----:B------:R-:W-:Y:S01]  /*0140*/  STG.E desc[UR4][R6.64], R9 ;  /* 0x0000000906007986 */ /* 0x000fe2000c101904 */
[----:B------:R-:W-:Y:S05]  /*0150*/  EXIT ;  /* 0x000000000000794d */ /* 0x000fea0003800000 */
.L_x_0:
[----:B------:R-:W-:-:S00]  /*0160*/  BRA `(.L_x_0) ;  /* 0xfffffffc00fc7947 */ /* 0x000fc0000383ffff */
[----:B------:R-:W-:-:S00]  /*0170*/  NOP ;  /* 0x0000000000007918 */ /* 0x000fc00000000000 */
        /* <DEDUP_REMOVED lines=8> */
.L_x_1:


//--------------------- .nv.shared.reserved.0     --------------------------
	.section	.nv.shared.reserved.0,"aw",@nobits
	.weak		__nv_reservedSMEM_offset_0_alias
	.size		__nv_reservedSMEM_offset_0_alias, 0, 64
	.other		__nv_reservedSMEM_offset_0_alias,@"STO_CUDA_RESERVED_SHARED STV_DEFAULT"
__nv_reservedSMEM_offset_0_alias:
	.zero		0
	.zero		64


//--------------------- .nv.constant0._Z6MatAddPfS_S_ --------------------------
	.section	.nv.constant0._Z6MatAddPfS_S_,"a",@progbits
	.sectionflags	@""
	.align	4
.nv.constant0._Z6MatAddPfS_S_:
	.zero		920


//--------------------- SYMBOLS --------------------------

	.type		.nv.reservedSmem.offset0,@object
	.size		.nv.reservedSmem.offset0,0x4
